//
// Generated by NVIDIA NVVM Compiler
//
// Compiler Build ID: CL-36424714
// Cuda compilation tools, release 13.0, V13.0.88
// Based on NVVM 20.0.0
//

.version 9.0
.target sm_100
.address_size 64

	// .globl	toSphericalKernel

.visible .entry toSphericalKernel(
	.param .u32 toSphericalKernel_param_0,
	.param .u64 .ptr .align 1 toSphericalKernel_param_1,
	.param .u32 toSphericalKernel_param_2,
	.param .u32 toSphericalKernel_param_3,
	.param .u64 .ptr .align 1 toSphericalKernel_param_4,
	.param .u32 toSphericalKernel_param_5,
	.param .u32 toSphericalKernel_param_6,
	.param .u64 .ptr .align 1 toSphericalKernel_param_7,
	.param .u32 toSphericalKernel_param_8,
	.param .u32 toSphericalKernel_param_9,
	.param .f32 toSphericalKernel_param_10
)
{
	.reg .pred 	%p<12>;
	.reg .b32 	%r<26>;
	.reg .b32 	%f<71>;
	.reg .b64 	%rd<16>;

	ld.param.u32 	%r8, [toSphericalKernel_param_0];
	ld.param.u64 	%rd2, [toSphericalKernel_param_1];
	ld.param.u32 	%r2, [toSphericalKernel_param_2];
	ld.param.u32 	%r3, [toSphericalKernel_param_3];
	ld.param.u64 	%rd3, [toSphericalKernel_param_4];
	ld.param.u32 	%r4, [toSphericalKernel_param_5];
	ld.param.u32 	%r5, [toSphericalKernel_param_6];
	ld.param.u64 	%rd4, [toSphericalKernel_param_7];
	ld.param.u32 	%r6, [toSphericalKernel_param_8];
	ld.param.u32 	%r7, [toSphericalKernel_param_9];
	ld.param.f32 	%f12, [toSphericalKernel_param_10];
	mov.u32 	%r9, %ctaid.x;
	mov.u32 	%r10, %ntid.x;
	mov.u32 	%r11, %tid.x;
	mad.lo.s32 	%r1, %r9, %r10, %r11;
	setp.ge.s32 	%p1, %r1, %r8;
	@%p1 bra 	$L__BB0_6;
	cvta.to.global.u64 	%rd5, %rd2;
	mul.lo.s32 	%r12, %r1, 3;
	div.s32 	%r13, %r12, %r3;
	mul.lo.s32 	%r14, %r13, %r2;
	cvt.s64.s32 	%rd6, %r14;
	rem.s32 	%r15, %r1, %r3;
	mul.lo.s32 	%r16, %r15, 3;
	cvt.s64.s32 	%rd7, %r16;
	add.s64 	%rd8, %rd7, %rd6;
	shl.b64 	%rd9, %rd8, 2;
	add.s64 	%rd1, %rd5, %rd9;
	ld.global.f32 	%f1, [%rd1];
	abs.f32 	%f2, %f1;
	ld.global.f32 	%f3, [%rd1+4];
	abs.f32 	%f4, %f3;
	add.f32 	%f5, %f2, %f4;
	setp.le.f32 	%p2, %f5, %f12;
	mov.f32 	%f69, 0f7FC00000;
	@%p2 bra 	$L__BB0_3;
	setp.gt.f32 	%p3, %f4, %f2;
	selp.f32 	%f14, %f4, %f2, %p3;
	selp.f32 	%f15, %f2, %f4, %p3;
	div.rn.f32 	%f16, %f15, %f14;
	mul.f32 	%f17, %f16, %f16;
	fma.rn.f32 	%f18, %f17, 0f3B33710B, 0fBC807748;
	fma.rn.f32 	%f19, %f18, %f17, 0f3D2CDAB2;
	fma.rn.f32 	%f20, %f19, %f17, 0fBD992D10;
	fma.rn.f32 	%f21, %f20, %f17, 0f3DD9EA6C;
	fma.rn.f32 	%f22, %f21, %f17, 0fBE117CB1;
	fma.rn.f32 	%f23, %f22, %f17, 0f3E4CBCE0;
	fma.rn.f32 	%f24, %f23, %f17, 0fBEAAAA7D;
	mul.f32 	%f25, %f17, %f24;
	fma.rn.f32 	%f26, %f25, %f16, %f16;
	neg.f32 	%f27, %f26;
	fma.rn.f32 	%f28, 0f3F6EE581, 0f3FD774EB, %f27;
	selp.f32 	%f29, %f28, %f26, %p3;
	selp.f32 	%f30, 0f3F6EE581, 0f3FEEE581, %p3;
	selp.f32 	%f31, %f26, %f27, %p3;
	mov.b32 	%r17, %f1;
	fma.rn.f32 	%f32, %f30, 0f3FD774EB, %f31;
	setp.lt.s32 	%p4, %r17, 0;
	selp.f32 	%f33, %f32, %f29, %p4;
	setp.eq.f32 	%p5, %f14, 0f00000000;
	selp.f32 	%f34, 0f40490FDB, 0f00000000, %p4;
	setp.eq.f32 	%p6, %f2, %f4;
	selp.f32 	%f35, 0f4016CBE4, 0f3F490FDB, %p4;
	selp.f32 	%f36, %f35, %f33, %p6;
	selp.f32 	%f37, %f34, %f36, %p5;
	abs.f32 	%f38, %f5;
	setp.nan.f32 	%p7, %f38, %f38;
	copysign.f32 	%f39, %f3, %f37;
	selp.f32 	%f69, %f5, %f39, %p7;
$L__BB0_3:
	div.s32 	%r18, %r1, %r4;
	mul.lo.s32 	%r19, %r18, %r4;
	sub.s32 	%r20, %r1, %r19;
	mad.lo.s32 	%r21, %r18, %r5, %r20;
	cvta.to.global.u64 	%rd10, %rd3;
	mul.wide.s32 	%rd11, %r21, 4;
	add.s64 	%rd12, %rd10, %rd11;
	st.global.f32 	[%rd12], %f69;
	ld.global.f32 	%f41, [%rd1];
	abs.f32 	%f42, %f41;
	ld.global.f32 	%f43, [%rd1+4];
	abs.f32 	%f44, %f43;
	add.f32 	%f45, %f42, %f44;
	ld.global.f32 	%f8, [%rd1+8];
	abs.f32 	%f9, %f8;
	add.f32 	%f46, %f45, %f9;
	setp.le.f32 	%p8, %f46, %f12;
	mov.f32 	%f70, 0f7FC00000;
	@%p8 bra 	$L__BB0_5;
	fma.rn.f32 	%f47, %f9, 0fBF000000, 0f3F000000;
	rsqrt.approx.ftz.f32 	%f48, %f47;
	mul.f32 	%f49, %f48, %f47;
	mul.f32 	%f50, %f48, 0fBF000000;
	fma.rn.f32 	%f51, %f49, %f50, 0f3F000000;
	fma.rn.f32 	%f52, %f49, %f51, %f49;
	setp.eq.f32 	%p9, %f9, 0f3F800000;
	selp.f32 	%f53, 0f00000000, %f52, %p9;
	setp.gt.f32 	%p10, %f9, 0f3F0F5C29;
	selp.f32 	%f54, %f53, %f9, %p10;
	copysign.f32 	%f55, %f8, %f54;
	mul.f32 	%f56, %f55, %f55;
	fma.rn.f32 	%f57, %f56, 0f3D10ECEF, 0f3C8B1ABB;
	fma.rn.f32 	%f58, %f57, %f56, 0f3CFC028C;
	fma.rn.f32 	%f59, %f58, %f56, 0f3D372139;
	fma.rn.f32 	%f60, %f59, %f56, 0f3D9993DB;
	fma.rn.f32 	%f61, %f60, %f56, 0f3E2AAAC6;
	mul.f32 	%f62, %f56, %f61;
	fma.rn.f32 	%f63, %f62, %f55, %f55;
	neg.f32 	%f64, %f63;
	selp.f32 	%f65, %f63, %f64, %p10;
	fma.rn.f32 	%f66, 0f3F6EE581, 0f3FD774EB, %f65;
	setp.gt.f32 	%p11, %f8, 0f3F0F5C29;
	selp.f32 	%f67, %f63, %f66, %p11;
	add.f32 	%f68, %f67, %f67;
	selp.f32 	%f70, %f68, %f67, %p10;
$L__BB0_5:
	div.s32 	%r22, %r1, %r6;
	mul.lo.s32 	%r23, %r22, %r6;
	sub.s32 	%r24, %r1, %r23;
	mad.lo.s32 	%r25, %r22, %r7, %r24;
	cvta.to.global.u64 	%rd13, %rd4;
	mul.wide.s32 	%rd14, %r25, 4;
	add.s64 	%rd15, %rd13, %rd14;
	st.global.f32 	[%rd15], %f70;
$L__BB0_6:
	ret;

}


// ===== COMPILED SASS (sm_100) =====

	.target	sm_100

	.elftype	@"ET_EXEC"


//--------------------- .note.nv.tkinfo           --------------------------
	.section	.note.nv.tkinfo,"",@"SHT_NOTE"
	.sectionflags	@"SHF_NOTE_NV_TKINFO"
	.tkinfo
        /*0018*/ 	.word	0x00000002
        /*0030*/ 	.string	""
        /*0030*/ 	.string	"ptxas"
        /*0030*/ 	.string	"Cuda compilation tools, release 13.0, V13.0.88"
        /*0030*/ 	.string	"Build cuda_13.0.r13.0/compiler.36424714_0"
        /*0030*/ 	.string	"-arch sm_100 -m 64 "



//--------------------- .note.nv.cuinfo           --------------------------
	.section	.note.nv.cuinfo,"",@"SHT_NOTE"
	.sectionflags	@"SHF_NOTE_NV_CUINFO"
        /*0018*/ 	.short	0x0002
        /*001a*/ 	.short	0x0064
        /*001c*/ 	.short	0x0082
	.zero		2


//--------------------- .nv.info                  --------------------------
	.section	.nv.info,"",@"SHT_CUDA_INFO"
	.align	4


	//----- nvinfo : EIATTR_REGCOUNT
	.align		4
        /*0000*/ 	.byte	0x04, 0x2f
        /*0002*/ 	.short	(.L_1 - .L_0)
	.align		4
.L_0:
        /*0004*/ 	.word	index@(toSphericalKernel)
        /*0008*/ 	.word	0x00000016


	//----- nvinfo : EIATTR_FRAME_SIZE
	.align		4
.L_1:
        /*000c*/ 	.byte	0x04, 0x11
        /*000e*/ 	.short	(.L_3 - .L_2)
	.align		4
.L_2:
        /*0010*/ 	.word	index@($__internal_0_$__cuda_sm3x_div_rn_noftz_f32_slowpath)
        /*0014*/ 	.word	0x00000000


	//----- nvinfo : EIATTR_FRAME_SIZE
	.align		4
.L_3:
        /*0018*/ 	.byte	0x04, 0x11
        /*001a*/ 	.short	(.L_5 - .L_4)
	.align		4
.L_4:
        /*001c*/ 	.word	index@(toSphericalKernel)
        /*0020*/ 	.word	0x00000000


	//----- nvinfo : EIATTR_MIN_STACK_SIZE
	.align		4
.L_5:
        /*0024*/ 	.byte	0x04, 0x12
        /*0026*/ 	.short	(.L_7 - .L_6)
	.align		4
.L_6:
        /*0028*/ 	.word	index@(toSphericalKernel)
        /*002c*/ 	.word	0x00000000
.L_7:


//--------------------- .nv.compat                --------------------------
	.section	.nv.compat,"",@"SHT_CUDA_COMPAT_INFO"
	.align	4
        /*0000*/ 	.byte	0x02, 0x09, 0x00, 0x00, 0x02, 0x02, 0x01, 0x00, 0x02, 0x05, 0x05, 0x00, 0x03, 0x07, 0x01, 0x01
        /*0010*/ 	.byte	0x02, 0x03, 0x00, 0x00, 0x02, 0x06, 0x01, 0x00, 0x04, 0x0b, 0x08, 0x00, 0x01, 0x00, 0x00, 0x00
        /*0020*/ 	.byte	0x00, 0x00, 0x00, 0x00


//--------------------- .nv.info.toSphericalKernel --------------------------
	.section	.nv.info.toSphericalKernel,"",@"SHT_CUDA_INFO"
	.sectionflags	@""
	.align	4


	//----- nvinfo : EIATTR_CUDA_API_VERSION
	.align		4
        /*0000*/ 	.byte	0x04, 0x37
        /*0002*/ 	.short	(.L_9 - .L_8)
.L_8:
        /*0004*/ 	.word	0x00000082


	//----- nvinfo : EIATTR_KPARAM_INFO
	.align		4
.L_9:
        /*0008*/ 	.byte	0x04, 0x17
        /*000a*/ 	.short	(.L_11 - .L_10)
.L_10:
        /*000c*/ 	.word	0x00000000
        /*0010*/ 	.short	0x000a
        /*0012*/ 	.short	0x0038
        /*0014*/ 	.byte	0x00, 0xf0, 0x11, 0x00


	//----- nvinfo : EIATTR_KPARAM_INFO
	.align		4
.L_11:
        /*0018*/ 	.byte	0x04, 0x17
        /*001a*/ 	.short	(.L_13 - .L_12)
.L_12:
        /*001c*/ 	.word	0x00000000
        /*0020*/ 	.short	0x0009
        /*0022*/ 	.short	0x0034
        /*0024*/ 	.byte	0x00, 0xf0, 0x11, 0x00


	//----- nvinfo : EIATTR_KPARAM_INFO
	.align		4
.L_13:
        /*0028*/ 	.byte	0x04, 0x17
        /*002a*/ 	.short	(.L_15 - .L_14)
.L_14:
        /*002c*/ 	.word	0x00000000
        /*0030*/ 	.short	0x0008
        /*0032*/ 	.short	0x0030
        /*0034*/ 	.byte	0x00, 0xf0, 0x11, 0x00


	//----- nvinfo : EIATTR_KPARAM_INFO
	.align		4
.L_15:
        /*0038*/ 	.byte	0x04, 0x17
        /*003a*/ 	.short	(.L_17 - .L_16)
.L_16:
        /*003c*/ 	.word	0x00000000
        /*0040*/ 	.short	0x0007
        /*0042*/ 	.short	0x0028
        /*0044*/ 	.byte	0x00, 0xf5, 0x21, 0x00


	//----- nvinfo : EIATTR_KPARAM_INFO
	.align		4
.L_17:
        /*0048*/ 	.byte	0x04, 0x17
        /*004a*/ 	.short	(.L_19 - .L_18)
.L_18:
        /*004c*/ 	.word	0x00000000
        /*0050*/ 	.short	0x0006
        /*0052*/ 	.short	0x0024
        /*0054*/ 	.byte	0x00, 0xf0, 0x11, 0x00


	//----- nvinfo : EIATTR_KPARAM_INFO
	.align		4
.L_19:
        /*0058*/ 	.byte	0x04, 0x17
        /*005a*/ 	.short	(.L_21 - .L_20)
.L_20:
        /*005c*/ 	.word	0x00000000
        /*0060*/ 	.short	0x0005
        /*0062*/ 	.short	0x0020
        /*0064*/ 	.byte	0x00, 0xf0, 0x11, 0x00


	//----- nvinfo : EIATTR_KPARAM_INFO
	.align		4
.L_21:
        /*0068*/ 	.byte	0x04, 0x17
        /*006a*/ 	.short	(.L_23 - .L_22)
.L_22:
        /*006c*/ 	.word	0x00000000
        /*0070*/ 	.short	0x0004
        /*0072*/ 	.short	0x0018
        /*0074*/ 	.byte	0x00, 0xf5, 0x21, 0x00


	//----- nvinfo : EIATTR_KPARAM_INFO
	.align		4
.L_23:
        /*0078*/ 	.byte	0x04, 0x17
        /*007a*/ 	.short	(.L_25 - .L_24)
.L_24:
        /*007c*/ 	.word	0x00000000
        /*0080*/ 	.short	0x0003
        /*0082*/ 	.short	0x0014
        /*0084*/ 	.byte	0x00, 0xf0, 0x11, 0x00


	//----- nvinfo : EIATTR_KPARAM_INFO
	.align		4
.L_25:
        /*0088*/ 	.byte	0x04, 0x17
        /*008a*/ 	.short	(.L_27 - .L_26)
.L_26:
        /*008c*/ 	.word	0x00000000
        /*0090*/ 	.short	0x0002
        /*0092*/ 	.short	0x0010
        /*0094*/ 	.byte	0x00, 0xf0, 0x11, 0x00


	//----- nvinfo : EIATTR_KPARAM_INFO
	.align		4
.L_27:
        /*0098*/ 	.byte	0x04, 0x17
        /*009a*/ 	.short	(.L_29 - .L_28)
.L_28:
        /*009c*/ 	.word	0x00000000
        /*00a0*/ 	.short	0x0001
        /*00a2*/ 	.short	0x0008
        /*00a4*/ 	.byte	0x00, 0xf5, 0x21, 0x00


	//----- nvinfo : EIATTR_KPARAM_INFO
	.align		4
.L_29:
        /*00a8*/ 	.byte	0x04, 0x17
        /*00aa*/ 	.short	(.L_31 - .L_30)
.L_30:
        /*00ac*/ 	.word	0x00000000
        /*00b0*/ 	.short	0x0000
        /*00b2*/ 	.short	0x0000
        /*00b4*/ 	.byte	0x00, 0xf0, 0x11, 0x00


	//----- nvinfo : EIATTR_SPARSE_MMA_MASK
	.align		4
.L_31:
        /*00b8*/ 	.byte	0x03, 0x50
        /*00ba*/ 	.short	0x0000


	//----- nvinfo : EIATTR_MAXREG_COUNT
	.align		4
        /*00bc*/ 	.byte	0x03, 0x1b
        /*00be*/ 	.short	0x00ff


	//----- nvinfo : EIATTR_MERCURY_ISA_VERSION
	.align		4
        /*00c0*/ 	.byte	0x03, 0x5f
        /*00c2*/ 	.short	0x0101


	//----- nvinfo : EIATTR_VRC_CTA_INIT_COUNT
	.align		4
        /*00c4*/ 	.byte	0x02, 0x4a
	.zero		1
	.zero		1


	//----- nvinfo : EIATTR_EXIT_INSTR_OFFSETS
	.align		4
        /*00c8*/ 	.byte	0x04, 0x1c
        /*00ca*/ 	.short	(.L_33 - .L_32)


	//   ....[0]....
.L_32:
        /*00cc*/ 	.word	0x00000070


	//   ....[1]....
        /*00d0*/ 	.word	0x00000ce0


	//----- nvinfo : EIATTR_CRS_STACK_SIZE
	.align		4
.L_33:
        /*00d4*/ 	.byte	0x04, 0x1e
        /*00d6*/ 	.short	(.L_35 - .L_34)
.L_34:
        /*00d8*/ 	.word	0x00000000


	//----- nvinfo : EIATTR_CBANK_PARAM_SIZE
	.align		4
.L_35:
        /*00dc*/ 	.byte	0x03, 0x19
        /*00de*/ 	.short	0x003c


	//----- nvinfo : EIATTR_PARAM_CBANK
	.align		4
        /*00e0*/ 	.byte	0x04, 0x0a
        /*00e2*/ 	.short	(.L_37 - .L_36)
	.align		4
.L_36:
        /*00e4*/ 	.word	index@(.nv.constant0.toSphericalKernel)
        /*00e8*/ 	.short	0x0380
        /*00ea*/ 	.short	0x003c


	//----- nvinfo : EIATTR_SW_WAR
	.align		4
.L_37:
        /*00ec*/ 	.byte	0x04, 0x36
        /*00ee*/ 	.short	(.L_39 - .L_38)
.L_38:
        /*00f0*/ 	.word	0x00000008
.L_39:


//--------------------- .nv.callgraph             --------------------------
	.section	.nv.callgraph,"",@"SHT_CUDA_CALLGRAPH"
	.align	4
	.sectionentsize	8
	.align		4
        /*0000*/ 	.word	0x00000000
	.align		4
        /*0004*/ 	.word	0xffffffff
	.align		4
        /*0008*/ 	.word	0x00000000
	.align		4
        /*000c*/ 	.word	0xfffffffe
	.align		4
        /*0010*/ 	.word	0x00000000
	.align		4
        /*0014*/ 	.word	0xfffffffd
	.align		4
        /*0018*/ 	.word	0x00000000
	.align		4
        /*001c*/ 	.word	0xfffffffc


//--------------------- .text.toSphericalKernel   --------------------------
	.section	.text.toSphericalKernel,"ax",@progbits
	.align	128
        .global         toSphericalKernel
        .type           toSphericalKernel,@function
        .size           toSphericalKernel,(.L_x_18 - toSphericalKernel)
        .other          toSphericalKernel,@"STO_CUDA_ENTRY STV_DEFAULT"
toSphericalKernel:
.text.toSphericalKernel:
[----:B------:R-:W-:Y:S01]  /*0000*/  LDC R1, c[0x0][0x37c] ;  /* 0x0000df00ff017b82 */ /* 0x000fe20000000800 */
[----:B------:R-:W0:Y:S07]  /*0010*/  S2R R3, SR_TID.X ;  /* 0x0000000000037919 */ /* 0x000e2e0000002100 */
[----:B------:R-:W0:Y:S01]  /*0020*/  S2UR UR4, SR_CTAID.X ;  /* 0x00000000000479c3 */ /* 0x000e220000002500 */
[----:B------:R-:W1:Y:S07]  /*0030*/  LDCU UR5, c[0x0][0x380] ;  /* 0x00007000ff0577ac */ /* 0x000e6e0008000800 */
[----:B------:R-:W0:Y:S02]  /*0040*/  LDC R2, c[0x0][0x360] ;  /* 0x0000d800ff027b82 */ /* 0x000e240000000800 */
[----:B0-----:R-:W-:-:S05]  /*0050*/  IMAD R2, R2, UR4, R3 ;  /* 0x0000000402027c24 */ /* 0x001fca000f8e0203 */
[----:B-1----:R-:W-:-:S13]  /*0060*/  ISETP.GE.AND P0, PT, R2, UR5, PT ;  /* 0x0000000502007c0c */ /* 0x002fda000bf06270 */
[----:B------:R-:W-:Y:S05]  /*0070*/  @P0 EXIT ;  /* 0x000000000000094d */ /* 0x000fea0003800000 */
[----:B------:R-:W0:Y:S01]  /*0080*/  LDC R7, c[0x0][0x394] ;  /* 0x0000e500ff077b82 */ /* 0x000e220000000800 */
[C---:B------:R-:W-:Y:S01]  /*0090*/  IMAD R0, R2.reuse, 0x3, RZ ;  /* 0x0000000302007824 */ /* 0x040fe200078e02ff */
[----:B------:R-:W-:Y:S01]  /*00a0*/  IABS R10, R2 ;  /* 0x00000002000a7213 */ /* 0x000fe20000000000 */
[----:B------:R-:W1:Y:S01]  /*00b0*/  LDCU UR4, c[0x0][0x390] ;  /* 0x00007200ff0477ac */ /* 0x000e620008000800 */
[----:B------:R-:W-:Y:S02]  /*00c0*/  ISETP.GE.AND P2, PT, R2, RZ, PT ;  /* 0x000000ff0200720c */ /* 0x000fe40003f46270 */
[----:B------:R-:W-:Y:S01]  /*00d0*/  IABS R8, R0 ;  /* 0x0000000000087213 */ /* 0x000fe20000000000 */
[----:B------:R-:W2:Y:S01]  /*00e0*/  LDCU.64 UR6, c[0x0][0x388] ;  /* 0x00007100ff0677ac */ /* 0x000ea20008000a00 */
[-C--:B0-----:R-:W-:Y:S02]  /*00f0*/  IABS R6, R7.reuse ;  /* 0x0000000700067213 */ /* 0x081fe40000000000 */
[----:B------:R-:W-:-:S02]  /*0100*/  LOP3.LUT R0, R0, R7, RZ, 0x3c, !PT ;  /* 0x0000000700007212 */ /* 0x000fc400078e3cff */
[----:B------:R-:W0:Y:S08]  /*0110*/  I2F.RP R3, R6 ;  /* 0x0000000600037306 */ /* 0x000e300000209400 */
[----:B0-----:R-:W0:Y:S02]  /*0120*/  MUFU.RCP R3, R3 ;  /* 0x0000000300037308 */ /* 0x001e240000001000 */
[----:B0-----:R-:W-:-:S06]  /*0130*/  VIADD R4, R3, 0xffffffe ;  /* 0x0ffffffe03047836 */ /* 0x001fcc0000000000 */
[----:B------:R0:W3:Y:S02]  /*0140*/  F2I.FTZ.U32.TRUNC.NTZ R5, R4 ;  /* 0x0000000400057305 */ /* 0x0000e4000021f000 */
[----:B0-----:R-:W-:Y:S02]  /*0150*/  IMAD.MOV.U32 R4, RZ, RZ, RZ ;  /* 0x000000ffff047224 */ /* 0x001fe400078e00ff */
[----:B---3--:R-:W-:-:S04]  /*0160*/  IMAD.MOV R9, RZ, RZ, -R5 ;  /* 0x000000ffff097224 */ /* 0x008fc800078e0a05 */
[----:B------:R-:W-:-:S04]  /*0170*/  IMAD R9, R9, R6, RZ ;  /* 0x0000000609097224 */ /* 0x000fc800078e02ff */
[----:B------:R-:W-:-:S06]  /*0180*/  IMAD.HI.U32 R5, R5, R9, R4 ;  /* 0x0000000905057227 */ /* 0x000fcc00078e0004 */
[----:B------:R-:W-:-:S04]  /*0190*/  IMAD.HI.U32 R3, R5, R8, RZ ;  /* 0x0000000805037227 */ /* 0x000fc800078e00ff */
[----:B------:R-:W-:-:S04]  /*01a0*/  IMAD.HI.U32 R5, R5, R10, RZ ;  /* 0x0000000a05057227 */ /* 0x000fc800078e00ff */
[----:B------:R-:W-:Y:S01]  /*01b0*/  IMAD.MOV R9, RZ, RZ, -R3 ;  /* 0x000000ffff097224 */ /* 0x000fe200078e0a03 */
[----:B------:R-:W-:-:S03]  /*01c0*/  IADD3 R5, PT, PT, -R5, RZ, RZ ;  /* 0x000000ff05057210 */ /* 0x000fc60007ffe1ff */
[C---:B------:R-:W-:Y:S02]  /*01d0*/  IMAD R4, R6.reuse, R9, R8 ;  /* 0x0000000906047224 */ /* 0x040fe400078e0208 */
[----:B------:R-:W-:-:S03]  /*01e0*/  IMAD R5, R6, R5, R10 ;  /* 0x0000000506057224 */ /* 0x000fc600078e020a */
[C---:B------:R-:W-:Y:S02]  /*01f0*/  ISETP.GT.U32.AND P0, PT, R6.reuse, R4, PT ;  /* 0x000000040600720c */ /* 0x040fe40003f04070 */
[----:B------:R-:W-:-:S11]  /*0200*/  ISETP.GT.U32.AND P1, PT, R6, R5, PT ;  /* 0x000000050600720c */ /* 0x000fd60003f24070 */
[--C-:B------:R-:W-:Y:S02]  /*0210*/  @!P0 IMAD.IADD R4, R4, 0x1, -R6.reuse ;  /* 0x0000000104048824 */ /* 0x100fe400078e0a06 */
[----:B------:R-:W-:Y:S01]  /*0220*/  @!P1 IMAD.IADD R5, R5, 0x1, -R6 ;  /* 0x0000000105059824 */ /* 0x000fe200078e0a06 */
[----:B------:R-:W-:Y:S01]  /*0230*/  ISETP.GE.AND P1, PT, R0, RZ, PT ;  /* 0x000000ff0000720c */ /* 0x000fe20003f26270 */
[----:B------:R-:W-:Y:S01]  /*0240*/  @!P0 VIADD R3, R3, 0x1 ;  /* 0x0000000103038836 */ /* 0x000fe20000000000 */
[----:B------:R-:W-:Y:S02]  /*0250*/  ISETP.GE.U32.AND P3, PT, R4, R6, PT ;  /* 0x000000060400720c */ /* 0x000fe40003f66070 */
[----:B------:R-:W-:Y:S02]  /*0260*/  ISETP.GT.U32.AND P4, PT, R6, R5, PT ;  /* 0x000000050600720c */ /* 0x000fe40003f84070 */
[----:B------:R-:W-:Y:S02]  /*0270*/  ISETP.NE.AND P0, PT, R7, RZ, PT ;  /* 0x000000ff0700720c */ /* 0x000fe40003f05270 */
[----:B------:R-:W-:-:S07]  /*0280*/  LOP3.LUT R0, RZ, R7, RZ, 0x33, !PT ;  /* 0x00000007ff007212 */ /* 0x000fce00078e33ff */
[----:B------:R-:W-:Y:S02]  /*0290*/  @P3 IADD3 R3, PT, PT, R3, 0x1, RZ ;  /* 0x0000000103033810 */ /* 0x000fe40007ffe0ff */
[----:B------:R-:W-:-:S03]  /*02a0*/  @!P4 IMAD.IADD R5, R5, 0x1, -R6 ;  /* 0x000000010505c824 */ /* 0x000fc600078e0a06 */
[----:B------:R-:W-:Y:S02]  /*02b0*/  @!P1 IMAD.MOV R3, RZ, RZ, -R3 ;  /* 0x000000ffff039224 */ /* 0x000fe400078e0a03 */
[----:B------:R-:W-:-:S03]  /*02c0*/  @!P2 IMAD.MOV R5, RZ, RZ, -R5 ;  /* 0x000000ffff05a224 */ /* 0x000fc600078e0a05 */
[C---:B------:R-:W-:Y:S02]  /*02d0*/  SEL R3, R0.reuse, R3, !P0 ;  /* 0x0000000300037207 */ /* 0x040fe40004000000 */
[----:B------:R-:W-:-:S03]  /*02e0*/  SEL R0, R0, R5, !P0 ;  /* 0x0000000500007207 */ /* 0x000fc60004000000 */
[----:B-1----:R-:W-:Y:S01]  /*02f0*/  IMAD R3, R3, UR4, RZ ;  /* 0x0000000403037c24 */ /* 0x002fe2000f8e02ff */
[----:B------:R-:W0:Y:S01]  /*0300*/  LDCU.64 UR4, c[0x0][0x358] ;  /* 0x00006b00ff0477ac */ /* 0x000e220008000a00 */
[----:B------:R-:W-:-:S03]  /*0310*/  IMAD R0, R0, 0x3, RZ ;  /* 0x0000000300007824 */ /* 0x000fc600078e02ff */
[----:B------:R-:W-:Y:S02]  /*0320*/  SHF.R.S32.HI R5, RZ, 0x1f, R3 ;  /* 0x0000001fff057819 */ /* 0x000fe40000011403 */
[----:B------:R-:W-:-:S04]  /*0330*/  IADD3 R3, P0, PT, R3, R0, RZ ;  /* 0x0000000003037210 */ /* 0x000fc80007f1e0ff */
[----:B------:R-:W-:Y:S02]  /*0340*/  LEA.HI.X.SX32 R0, R0, R5, 0x1, P0 ;  /* 0x0000000500007211 */ /* 0x000fe400000f0eff */
[C---:B--2---:R-:W-:Y:S01]  /*0350*/  LEA R4, P0, R3.reuse, UR6, 0x2 ;  /* 0x0000000603047c11 */ /* 0x044fe2000f8010ff */
[----:B------:R-:W1:Y:S03]  /*0360*/  LDCU UR6, c[0x0][0x3b8] ;  /* 0x00007700ff0677ac */ /* 0x000e660008000800 */
[----:B------:R-:W-:-:S05]  /*0370*/  LEA.HI.X R5, R3, UR7, R0, 0x2, P0 ;  /* 0x0000000703057c11 */ /* 0x000fca00080f1400 */
[----:B0-----:R-:W2:Y:S04]  /*0380*/  LDG.E R8, desc[UR4][R4.64] ;  /* 0x0000000404087981 */ /* 0x001ea8000c1e1900 */
[----:B------:R-:W2:Y:S01]  /*0390*/  LDG.E R7, desc[UR4][R4.64+0x4] ;  /* 0x0000040404077981 */ /* 0x000ea2000c1e1900 */
[----:B------:R-:W-:Y:S01]  /*03a0*/  BSSY.RECONVERGENT B0, `(.L_x_0) ;  /* 0x000002f000007945 */ /* 0x000fe20003800200 */
[----:B------:R-:W-:Y:S01]  /*03b0*/  MOV R9, 0x7fc00000 ;  /* 0x7fc0000000097802 */ /* 0x000fe20000000f00 */
[----:B--2---:R-:W-:-:S05]  /*03c0*/  FADD R6, |R8|, |R7| ;  /* 0x4000000708067221 */ /* 0x004fca0000000200 */
[----:B-1----:R-:W-:-:S13]  /*03d0*/  FSETP.GTU.AND P0, PT, R6, UR6, PT ;  /* 0x0000000606007c0b */ /* 0x002fda000bf0c000 */
[----:B------:R-:W-:Y:S05]  /*03e0*/  @!P0 BRA `(.L_x_1) ;  /* 0x0000000000a88947 */ /* 0x000fea0003800000 */
[CC--:B------:R-:W-:Y:S01]  /*03f0*/  FSETP.GT.AND P1, PT, |R7|.reuse, |R8|.reuse, PT ;  /* 0x400000080700720b */ /* 0x0c0fe20003f24200 */
[----:B------:R-:W-:Y:S03]  /*0400*/  BSSY.RECONVERGENT B1, `(.L_x_2) ;  /* 0x000000e000017945 */ /* 0x000fe60003800200 */
[----:B------:R-:W-:Y:S02]  /*0410*/  FSEL R3, |R7|, |R8|, P1 ;  /* 0x4000000807037208 */ /* 0x000fe40000800200 */
[----:B------:R-:W-:Y:S02]  /*0420*/  FSEL R0, |R8|, |R7|, P1 ;  /* 0x4000000708007208 */ /* 0x000fe40000800200 */
[----:B------:R-:W0:Y:S08]  /*0430*/  MUFU.RCP R10, R3 ;  /* 0x00000003000a7308 */ /* 0x000e300000001000 */
[----:B------:R-:W1:Y:S01]  /*0440*/  FCHK P0, R0, R3 ;  /* 0x0000000300007302 */ /* 0x000e620000000000 */
[----:B0-----:R-:W-:-:S04]  /*0450*/  FFMA R9, -R3, R10, 1 ;  /* 0x3f80000003097423 */ /* 0x001fc8000000010a */
[----:B------:R-:W-:-:S04]  /*0460*/  FFMA R9, R10, R9, R10 ;  /* 0x000000090a097223 */ /* 0x000fc8000000000a */
[----:B------:R-:W-:-:S04]  /*0470*/  FFMA R10, R0, R9, RZ ;  /* 0x00000009000a7223 */ /* 0x000fc800000000ff */
[----:B------:R-:W-:-:S04]  /*0480*/  FFMA R11, -R3, R10, R0 ;  /* 0x0000000a030b7223 */ /* 0x000fc80000000100 */
[----:B------:R-:W-:Y:S01]  /*0490*/  FFMA R9, R9, R11, R10 ;  /* 0x0000000b09097223 */ /* 0x000fe2000000000a */
[----:B-1----:R-:W-:Y:S06]  /*04a0*/  @!P0 BRA `(.L_x_3) ;  /* 0x00000000000c8947 */ /* 0x002fec0003800000 */
[----:B------:R-:W-:-:S07]  /*04b0*/  MOV R10, 0x4d0 ;  /* 0x000004d0000a7802 */ /* 0x000fce0000000f00 */
[----:B------:R-:W-:Y:S05]  /*04c0*/  CALL.REL.NOINC `($__internal_0_$__cuda_sm3x_div_rn_noftz_f32_slowpath) ;  /* 0x0000000800087944 */ /* 0x000fea0003c00000 */
[----:B------:R-:W-:-:S07]  /*04d0*/  IMAD.MOV.U32 R9, RZ, RZ, R0 ;  /* 0x000000ffff097224 */ /* 0x000fce00078e0000 */
.L_x_3:
[----:B------:R-:W-:Y:S05]  /*04e0*/  BSYNC.RECONVERGENT B1 ;  /* 0x0000000000017941 */ /* 0x000fea0003800200 */
.L_x_2:
[----:B------:R-:W-:Y:S02]  /*04f0*/  IMAD.MOV.U32 R11, RZ, RZ, 0x3b33710b ;  /* 0x3b33710bff0b7424 */ /* 0x000fe400078e00ff */
[----:B------:R-:W-:Y:S01]  /*0500*/  FMUL R0, R9, R9 ;  /* 0x0000000909007220 */ /* 0x000fe20000400000 */
[C---:B------:R-:W-:Y:S02]  /*0510*/  ISETP.GE.AND P0, PT, R8.reuse, RZ, PT ;  /* 0x000000ff0800720c */ /* 0x040fe40003f06270 */
[----:B------:R-:W-:Y:S01]  /*0520*/  FSETP.NEU.AND P2, PT, |R8|, |R7|, PT ;  /* 0x400000070800720b */ /* 0x000fe20003f4d200 */
[----:B------:R-:W-:-:S04]  /*0530*/  FFMA R11, R0, R11, -0.015681877732276916504 ;  /* 0xbc807748000b7423 */ /* 0x000fc8000000000b */
[----:B------:R-:W-:-:S04]  /*0540*/  FFMA R11, R0, R11, 0.042200751602649688721 ;  /* 0x3d2cdab2000b7423 */ /* 0x000fc8000000000b */
[----:B------:R-:W-:-:S04]  /*0550*/  FFMA R11, R0, R11, -0.074792981147766113281 ;  /* 0xbd992d10000b7423 */ /* 0x000fc8000000000b */
[----:B------:R-:W-:-:S04]  /*0560*/  FFMA R11, R0, R11, 0.10640415549278259277 ;  /* 0x3dd9ea6c000b7423 */ /* 0x000fc8000000000b */
[----:B------:R-:W-:-:S04]  /*0570*/  FFMA R11, R0, R11, -0.14207722246646881104 ;  /* 0xbe117cb1000b7423 */ /* 0x000fc8000000000b */
[----:B------:R-:W-:-:S04]  /*0580*/  FFMA R11, R0, R11, 0.19993925094604492188 ;  /* 0x3e4cbce0000b7423 */ /* 0x000fc8000000000b */
[----:B------:R-:W-:-:S04]  /*0590*/  FFMA R11, R0, R11, -0.33333197236061096191 ;  /* 0xbeaaaa7d000b7423 */ /* 0x000fc8000000000b */
[----:B------:R-:W-:Y:S01]  /*05a0*/  FMUL R0, R0, R11 ;  /* 0x0000000b00007220 */ /* 0x000fe20000400000 */
[----:B------:R-:W-:-:S03]  /*05b0*/  IMAD.MOV.U32 R11, RZ, RZ, 0x3f6ee581 ;  /* 0x3f6ee581ff0b7424 */ /* 0x000fc600078e00ff */
[----:B------:R-:W-:Y:S02]  /*05c0*/  FFMA R0, R0, R9, R9 ;  /* 0x0000000900007223 */ /* 0x000fe40000000009 */
[C---:B------:R-:W-:Y:S02]  /*05d0*/  FSEL R8, R11.reuse, 1.8663789033889770508, P1 ;  /* 0x3feee5810b087808 */ /* 0x040fe40000800000 */
[----:B------:R-:W-:-:S05]  /*05e0*/  FFMA R9, R11, 1.6832555532455444336, -R0 ;  /* 0x3fd774eb0b097823 */ /* 0x000fca0000000800 */
[-C--:B------:R-:W-:Y:S02]  /*05f0*/  FSEL R10, R9, R0.reuse, P1 ;  /* 0x00000000090a7208 */ /* 0x080fe40000800000 */
[----:B------:R-:W-:Y:S01]  /*0600*/  FSEL R9, R0, -R0, P1 ;  /* 0x8000000000097208 */ /* 0x000fe20000800000 */
[----:B------:R-:W-:Y:S01]  /*0610*/  HFMA2 R0, -RZ, RZ, 2.04296875, -15.78125 ;  /* 0x4016cbe4ff007431 */ /* 0x000fe200000001ff */
[----:B------:R-:W-:-:S03]  /*0620*/  FSETP.NEU.AND P1, PT, R3, RZ, PT ;  /* 0x000000ff0300720b */ /* 0x000fc60003f2d000 */
[----:B------:R-:W-:Y:S01]  /*0630*/  @!P0 FFMA R10, R8, 1.6832555532455444336, R9 ;  /* 0x3fd774eb080a8823 */ /* 0x000fe20000000009 */
[----:B------:R-:W-:-:S09]  /*0640*/  @!P2 FSEL R10, R0, 0.78539818525314331055, !P0 ;  /* 0x3f490fdb000aa808 */ /* 0x000fd20004000000 */
[----:B------:R-:W-:Y:S02]  /*0650*/  @!P1 FSEL R10, RZ, 3.1415927410125732422, P0 ;  /* 0x40490fdbff0a9808 */ /* 0x000fe40000000000 */
[----:B------:R-:W-:Y:S02]  /*0660*/  FSETP.NAN.AND P0, PT, R6, R6, PT ;  /* 0x000000060600720b */ /* 0x000fe40003f08000 */
[----:B------:R-:W-:-:S04]  /*0670*/  LOP3.LUT R7, R10, 0x80000000, R7, 0xb8, !PT ;  /* 0x800000000a077812 */ /* 0x000fc800078eb807 */
[----:B------:R-:W-:-:S07]  /*0680*/  FSEL R9, R6, R7, P0 ;  /* 0x0000000706097208 */ /* 0x000fce0000000000 */
.L_x_1:
[----:B------:R-:W-:Y:S05]  /*0690*/  BSYNC.RECONVERGENT B0 ;  /* 0x0000000000007941 */ /* 0x000fea0003800200 */
.L_x_0:
[----:B------:R-:W0:Y:S01]  /*06a0*/  LDC R13, c[0x0][0x3a0] ;  /* 0x0000e800ff0d7b82 */ /* 0x000e220000000800 */
[----:B------:R-:W-:Y:S01]  /*06b0*/  IABS R8, R2 ;  /* 0x0000000200087213 */ /* 0x000fe20000000000 */
[----:B------:R-:W1:Y:S01]  /*06c0*/  LDCU UR6, c[0x0][0x3a4] ;  /* 0x00007480ff0677ac */ /* 0x000e620008000800 */
[----:B0-----:R-:W-:-:S04]  /*06d0*/  IABS R11, R13 ;  /* 0x0000000d000b7213 */ /* 0x001fc80000000000 */
[----:B------:R-:W0:Y:S08]  /*06e0*/  I2F.RP R0, R11 ;  /* 0x0000000b00007306 */ /* 0x000e300000209400 */
[----:B0-----:R-:W0:Y:S02]  /*06f0*/  MUFU.RCP R0, R0 ;  /* 0x0000000000007308 */ /* 0x001e240000001000 */
[----:B0-----:R-:W-:-:S06]  /*0700*/  VIADD R7, R0, 0xffffffe ;  /* 0x0ffffffe00077836 */ /* 0x001fcc0000000000 */
[----:B------:R-:W0:Y:S02]  /*0710*/  F2I.FTZ.U32.TRUNC.NTZ R7, R7 ;  /* 0x0000000700077305 */ /* 0x000e24000021f000 */
[----:B0-----:R-:W-:-:S04]  /*0720*/  IMAD.MOV R6, RZ, RZ, -R7 ;  /* 0x000000ffff067224 */ /* 0x001fc800078e0a07 */
[----:B------:R-:W-:Y:S02]  /*0730*/  IMAD R3, R6, R11, RZ ;  /* 0x0000000b06037224 */ /* 0x000fe400078e02ff */
[----:B------:R-:W-:-:S04]  /*0740*/  IMAD.MOV.U32 R6, RZ, RZ, RZ ;  /* 0x000000ffff067224 */ /* 0x000fc800078e00ff */
[----:B------:R-:W-:Y:S01]  /*0750*/  IMAD.HI.U32 R3, R7, R3, R6 ;  /* 0x0000000307037227 */ /* 0x000fe200078e0006 */
[----:B------:R-:W-:-:S05]  /*0760*/  MOV R6, R8 ;  /* 0x0000000800067202 */ /* 0x000fca0000000f00 */
[----:B------:R-:W-:-:S04]  /*0770*/  IMAD.HI.U32 R3, R3, R6, RZ ;  /* 0x0000000603037227 */ /* 0x000fc800078e00ff */
[----:B------:R-:W-:-:S04]  /*0780*/  IMAD.MOV R0, RZ, RZ, -R3 ;  /* 0x000000ffff007224 */ /* 0x000fc800078e0a03 */
[----:B------:R-:W-:-:S05]  /*0790*/  IMAD R0, R11, R0, R6 ;  /* 0x000000000b007224 */ /* 0x000fca00078e0206 */
[----:B------:R-:W-:-:S13]  /*07a0*/  ISETP.GT.U32.AND P1, PT, R11, R0, PT ;  /* 0x000000000b00720c */ /* 0x000fda0003f24070 */
[----:B------:R-:W-:Y:S02]  /*07b0*/  @!P1 IMAD.IADD R0, R0, 0x1, -R11 ;  /* 0x0000000100009824 */ /* 0x000fe400078e0a0b */
[----:B------:R-:W-:Y:S01]  /*07c0*/  @!P1 VIADD R3, R3, 0x1 ;  /* 0x0000000103039836 */ /* 0x000fe20000000000 */
[----:B------:R-:W-:Y:S02]  /*07d0*/  ISETP.NE.AND P1, PT, R13, RZ, PT ;  /* 0x000000ff0d00720c */ /* 0x000fe40003f25270 */
[----:B------:R-:W-:Y:S02]  /*07e0*/  ISETP.GE.U32.AND P0, PT, R0, R11, PT ;  /* 0x0000000b0000720c */ /* 0x000fe40003f06070 */
[----:B------:R-:W-:Y:S01]  /*07f0*/  LOP3.LUT R0, R2, R13, RZ, 0x3c, !PT ;  /* 0x0000000d02007212 */ /* 0x000fe200078e3cff */
[----:B------:R-:W0:Y:S03]  /*0800*/  LDC.64 R10, c[0x0][0x398] ;  /* 0x0000e600ff0a7b82 */ /* 0x000e260000000a00 */
[----:B------:R-:W-:-:S07]  /*0810*/  ISETP.GE.AND P2, PT, R0, RZ, PT ;  /* 0x000000ff0000720c */ /* 0x000fce0003f46270 */
[----:B------:R-:W-:-:S06]  /*0820*/  @P0 IADD3 R3, PT, PT, R3, 0x1, RZ ;  /* 0x0000000103030810 */ /* 0x000fcc0007ffe0ff */
[----:B------:R-:W-:Y:S01]  /*0830*/  @!P2 IMAD.MOV R3, RZ, RZ, -R3 ;  /* 0x000000ffff03a224 */ /* 0x000fe200078e0a03 */
[----:B------:R-:W-:-:S05]  /*0840*/  @!P1 LOP3.LUT R3, RZ, R13, RZ, 0x33, !PT ;  /* 0x0000000dff039212 */ /* 0x000fca00078e33ff */
[----:B------:R-:W-:-:S04]  /*0850*/  IMAD.MOV R0, RZ, RZ, -R3 ;  /* 0x000000ffff007224 */ /* 0x000fc800078e0a03 */
[----:B------:R-:W-:-:S04]  /*0860*/  IMAD R0, R13, R0, R2 ;  /* 0x000000000d007224 */ /* 0x000fc800078e0202 */
[----:B-1----:R-:W-:Y:S01]  /*0870*/  IMAD R3, R3, UR6, R0 ;  /* 0x0000000603037c24 */ /* 0x002fe2000f8e0200 */
[----:B------:R-:W1:Y:S03]  /*0880*/  LDCU UR6, c[0x0][0x3b8] ;  /* 0x00007700ff0677ac */ /* 0x000e660008000800 */
[----:B0-----:R-:W-:Y:S02]  /*0890*/  IMAD.WIDE R10, R3, 0x4, R10 ;  /* 0x00000004030a7825 */ /* 0x001fe400078e020a */
[----:B------:R-:W0:Y:S03]  /*08a0*/  LDC R3, c[0x0][0x3b0] ;  /* 0x0000ec00ff037b82 */ /* 0x000e260000000800 */
[----:B------:R2:W-:Y:S04]  /*08b0*/  STG.E desc[UR4][R10.64], R9 ;  /* 0x000000090a007986 */ /* 0x0005e8000c101904 */
[----:B------:R-:W3:Y:S04]  /*08c0*/  LDG.E R7, desc[UR4][R4.64] ;  /* 0x0000000404077981 */ /* 0x000ee8000c1e1900 */
[----:B------:R-:W3:Y:S04]  /*08d0*/  LDG.E R8, desc[UR4][R4.64+0x4] ;  /* 0x0000040404087981 */ /* 0x000ee8000c1e1900 */
[----:B------:R4:W5:Y:S01]  /*08e0*/  LDG.E R0, desc[UR4][R4.64+0x8] ;  /* 0x0000080404007981 */ /* 0x000962000c1e1900 */
[----:B------:R-:W-:Y:S01]  /*08f0*/  BSSY.RECONVERGENT B0, `(.L_x_4) ;  /* 0x0000036000007945 */ /* 0x000fe20003800200 */
[----:B0-----:R-:W-:-:S04]  /*0900*/  IABS R15, R3 ;  /* 0x00000003000f7213 */ /* 0x001fc80000000000 */
[----:B------:R-:W0:Y:S08]  /*0910*/  I2F.RP R14, R15 ;  /* 0x0000000f000e7306 */ /* 0x000e300000209400 */
[----:B0-----:R-:W0:Y:S02]  /*0920*/  MUFU.RCP R14, R14 ;  /* 0x0000000e000e7308 */ /* 0x001e240000001000 */
[----:B0-----:R-:W-:-:S06]  /*0930*/  VIADD R12, R14, 0xffffffe ;  /* 0x0ffffffe0e0c7836 */ /* 0x001fcc0000000000 */
[----:B------:R0:W2:Y:S02]  /*0940*/  F2I.FTZ.U32.TRUNC.NTZ R13, R12 ;  /* 0x0000000c000d7305 */ /* 0x0000a4000021f000 */
[----:B0-----:R-:W-:Y:S01]  /*0950*/  IMAD.MOV.U32 R12, RZ, RZ, RZ ;  /* 0x000000ffff0c7224 */ /* 0x001fe200078e00ff */
[----:B--2---:R-:W-:-:S05]  /*0960*/  IADD3 R10, PT, PT, RZ, -R13, RZ ;  /* 0x8000000dff0a7210 */ /* 0x004fca0007ffe0ff */
[----:B------:R-:W-:-:S04]  /*0970*/  IMAD R9, R10, R15, RZ ;  /* 0x0000000f0a097224 */ /* 0x000fc800078e02ff */
[----:B------:R-:W-:-:S06]  /*0980*/  IMAD.HI.U32 R13, R13, R9, R12 ;  /* 0x000000090d0d7227 */ /* 0x000fcc00078e000c */
[----:B------:R-:W-:-:S04]  /*0990*/  IMAD.HI.U32 R13, R13, R6, RZ ;  /* 0x000000060d0d7227 */ /* 0x000fc800078e00ff */
[----:B----4-:R-:W-:-:S04]  /*09a0*/  IMAD.MOV R4, RZ, RZ, -R13 ;  /* 0x000000ffff047224 */ /* 0x010fc800078e0a0d */
[C---:B------:R-:W-:Y:S02]  /*09b0*/  IMAD R6, R15.reuse, R4, R6 ;  /* 0x000000040f067224 */ /* 0x040fe400078e0206 */
[----:B------:R-:W0:Y:S03]  /*09c0*/  LDC.64 R4, c[0x0][0x3a8] ;  /* 0x0000ea00ff047b82 */ /* 0x000e260000000a00 */
[----:B------:R-:W-:-:S13]  /*09d0*/  ISETP.GT.U32.AND P0, PT, R15, R6, PT ;  /* 0x000000060f00720c */ /* 0x000fda0003f04070 */
[----:B------:R-:W-:Y:S01]  /*09e0*/  @!P0 IMAD.IADD R6, R6, 0x1, -R15 ;  /* 0x0000000106068824 */ /* 0x000fe200078e0a0f */
[----:B------:R-:W-:Y:S02]  /*09f0*/  @!P0 IADD3 R13, PT, PT, R13, 0x1, RZ ;  /* 0x000000010d0d8810 */ /* 0x000fe40007ffe0ff */
[----:B------:R-:W-:Y:S02]  /*0a00*/  ISETP.NE.AND P0, PT, R3, RZ, PT ;  /* 0x000000ff0300720c */ /* 0x000fe40003f05270 */
[----:B------:R-:W-:Y:S02]  /*0a10*/  ISETP.GE.U32.AND P2, PT, R6, R15, PT ;  /* 0x0000000f0600720c */ /* 0x000fe40003f46070 */
[----:B------:R-:W-:-:S04]  /*0a20*/  LOP3.LUT R6, R2, R3, RZ, 0x3c, !PT ;  /* 0x0000000302067212 */ /* 0x000fc800078e3cff */
[----:B------:R-:W-:-:S07]  /*0a30*/  ISETP.GE.AND P1, PT, R6, RZ, PT ;  /* 0x000000ff0600720c */ /* 0x000fce0003f26270 */
[----:B------:R-:W-:-:S04]  /*0a40*/  @P2 VIADD R13, R13, 0x1 ;  /* 0x000000010d0d2836 */ /* 0x000fc80000000000 */
[----:B------:R-:W-:Y:S02]  /*0a50*/  IMAD.MOV.U32 R6, RZ, RZ, R13 ;  /* 0x000000ffff067224 */ /* 0x000fe400078e000d */
[----:B---3--:R-:W-:-:S04]  /*0a60*/  FADD R7, |R7|, |R8| ;  /* 0x4000000807077221 */ /* 0x008fc80000000200 */
[----:B-----5:R-:W-:-:S05]  /*0a70*/  FADD R7, R7, |R0| ;  /* 0x4000000007077221 */ /* 0x020fca0000000000 */
[----:B-1----:R-:W-:Y:S01]  /*0a80*/  FSETP.GTU.AND P3, PT, R7, UR6, PT ;  /* 0x0000000607007c0b */ /* 0x002fe2000bf6c000 */
[----:B------:R-:W-:-:S12]  /*0a90*/  IMAD.MOV.U32 R7, RZ, RZ, 0x7fc00000 ;  /* 0x7fc00000ff077424 */ /* 0x000fd800078e00ff */
[----:B0-----:R-:W-:Y:S05]  /*0aa0*/  @!P3 BRA `(.L_x_5) ;  /* 0x000000000068b947 */ /* 0x001fea0003800000 */
[----:B------:R-:W-:Y:S01]  /*0ab0*/  HFMA2 R7, -RZ, RZ, 1.75, 0 ;  /* 0x3f000000ff077431 */ /* 0x000fe200000001ff */
[C---:B------:R-:W-:Y:S02]  /*0ac0*/  FSETP.NEU.AND P3, PT, |R0|.reuse, 1, PT ;  /* 0x3f8000000000780b */ /* 0x040fe40003f6d200 */
[C---:B------:R-:W-:Y:S02]  /*0ad0*/  FSETP.GT.AND P2, PT, |R0|.reuse, 0.56000000238418579102, PT ;  /* 0x3f0f5c290000780b */ /* 0x040fe40003f44200 */
[----:B------:R-:W-:-:S04]  /*0ae0*/  FFMA R7, |R0|, -R7, 0.5 ;  /* 0x3f00000000077423 */ /* 0x000fc80000000a07 */
[----:B------:R-:W0:Y:S02]  /*0af0*/  MUFU.RSQ R8, R7 ;  /* 0x0000000700087308 */ /* 0x000e240000001400 */
[----:B0-----:R-:W-:Y:S01]  /*0b00*/  FMUL R9, R7, R8 ;  /* 0x0000000807097220 */ /* 0x001fe20000400000 */
[----:B------:R-:W-:-:S04]  /*0b10*/  FMUL R8, R8, -0.5 ;  /* 0xbf00000008087820 */ /* 0x000fc80000400000 */
[----:B------:R-:W-:-:S04]  /*0b20*/  FFMA R8, R9, R8, 0.5 ;  /* 0x3f00000009087423 */ /* 0x000fc80000000008 */
[----:B------:R-:W-:-:S05]  /*0b30*/  FFMA R8, R9, R8, R9 ;  /* 0x0000000809087223 */ /* 0x000fca0000000009 */
[----:B------:R-:W-:Y:S01]  /*0b40*/  FSEL R9, R8, RZ, P3 ;  /* 0x000000ff08097208 */ /* 0x000fe20001800000 */
[----:B------:R-:W-:Y:S01]  /*0b50*/  IMAD.MOV.U32 R8, RZ, RZ, 0x3d10ecef ;  /* 0x3d10ecefff087424 */ /* 0x000fe200078e00ff */
[----:B------:R-:W-:Y:S02]  /*0b60*/  FSETP.GT.AND P3, PT, R0, 0.56000000238418579102, PT ;  /* 0x3f0f5c290000780b */ /* 0x000fe40003f64000 */
[----:B------:R-:W-:-:S04]  /*0b70*/  FSEL R9, R9, |R0|, P2 ;  /* 0x4000000009097208 */ /* 0x000fc80001000000 */
[----:B------:R-:W-:-:S05]  /*0b80*/  LOP3.LUT R9, R9, 0x80000000, R0, 0xb8, !PT ;  /* 0x8000000009097812 */ /* 0x000fca00078eb800 */
[----:B------:R-:W-:-:S04]  /*0b90*/  FMUL R7, R9, R9 ;  /* 0x0000000909077220 */ /* 0x000fc80000400000 */
[----:B------:R-:W-:-:S04]  /*0ba0*/  FFMA R8, R7, R8, 0.016980519518256187439 ;  /* 0x3c8b1abb07087423 */ /* 0x000fc80000000008 */
[----:B------:R-:W-:-:S04]  /*0bb0*/  FFMA R8, R7, R8, 0.030762933194637298584 ;  /* 0x3cfc028c07087423 */ /* 0x000fc80000000008 */
[----:B------:R-:W-:-:S04]  /*0bc0*/  FFMA R8, R7, R8, 0.044709417968988418579 ;  /* 0x3d37213907087423 */ /* 0x000fc80000000008 */
[----:B------:R-:W-:-:S04]  /*0bd0*/  FFMA R8, R7, R8, 0.074989043176174163818 ;  /* 0x3d9993db07087423 */ /* 0x000fc80000000008 */
[----:B------:R-:W-:-:S04]  /*0be0*/  FFMA R8, R7, R8, 0.16666707396507263184 ;  /* 0x3e2aaac607087423 */ /* 0x000fc80000000008 */
[----:B------:R-:W-:-:S04]  /*0bf0*/  FMUL R8, R7, R8 ;  /* 0x0000000807087220 */ /* 0x000fc80000400000 */
[----:B------:R-:W-:Y:S01]  /*0c00*/  FFMA R7, R9, R8, R9 ;  /* 0x0000000809077223 */ /* 0x000fe20000000009 */
[----:B------:R-:W-:-:S04]  /*0c10*/  IMAD.MOV.U32 R9, RZ, RZ, 0x3fd774eb ;  /* 0x3fd774ebff097424 */ /* 0x000fc800078e00ff */
[----:B------:R-:W-:-:S05]  /*0c20*/  FSEL R0, R7, -R7, P2 ;  /* 0x8000000707007208 */ /* 0x000fca0001000000 */
[----:B------:R-:W-:-:S04]  /*0c30*/  @!P3 FFMA R7, R9, 0.93318945169448852539, R0 ;  /* 0x3f6ee5810907b823 */ /* 0x000fc80000000000 */
[----:B------:R-:W-:-:S07]  /*0c40*/  @P2 FADD R7, R7, R7 ;  /* 0x0000000707072221 */ /* 0x000fce0000000000 */
.L_x_5:
[----:B------:R-:W-:Y:S05]  /*0c50*/  BSYNC.RECONVERGENT B0 ;  /* 0x0000000000007941 */ /* 0x000fea0003800200 */
.L_x_4:
[----:B------:R-:W0:Y:S01]  /*0c60*/  LDCU UR6, c[0x0][0x3b4] ;  /* 0x00007680ff0677ac */ /* 0x000e220008000800 */
[----:B------:R-:W-:Y:S01]  /*0c70*/  @!P1 IMAD.MOV R6, RZ, RZ, -R6 ;  /* 0x000000ffff069224 */ /* 0x000fe200078e0a06 */
[----:B------:R-:W-:-:S04]  /*0c80*/  @!P0 LOP3.LUT R6, RZ, R3, RZ, 0x33, !PT ;  /* 0x00000003ff068212 */ /* 0x000fc800078e33ff */
[----:B------:R-:W-:-:S05]  /*0c90*/  IADD3 R0, PT, PT, -R6, RZ, RZ ;  /* 0x000000ff06007210 */ /* 0x000fca0007ffe1ff */
[----:B------:R-:W-:-:S04]  /*0ca0*/  IMAD R3, R3, R0, R2 ;  /* 0x0000000003037224 */ /* 0x000fc800078e0202 */
[----:B0-----:R-:W-:-:S04]  /*0cb0*/  IMAD R3, R6, UR6, R3 ;  /* 0x0000000606037c24 */ /* 0x001fc8000f8e0203 */
[----:B------:R-:W-:-:S05]  /*0cc0*/  IMAD.WIDE R4, R3, 0x4, R4 ;  /* 0x0000000403047825 */ /* 0x000fca00078e0204 */
[----:B------:R-:W-:Y:S01]  /*0cd0*/  STG.E desc[UR4][R4.64], R7 ;  /* 0x0000000704007986 */ /* 0x000fe2000c101904 */
[----:B------:R-:W-:Y:S05]  /*0ce0*/  EXIT ;  /* 0x000000000000794d */ /* 0x000fea0003800000 */
        .weak           $__internal_0_$__cuda_sm3x_div_rn_noftz_f32_slowpath
        .type           $__internal_0_$__cuda_sm3x_div_rn_noftz_f32_slowpath,@function
        .size           $__internal_0_$__cuda_sm3x_div_rn_noftz_f32_slowpath,(.L_x_18 - $__internal_0_$__cuda_sm3x_div_rn_noftz_f32_slowpath)
$__internal_0_$__cuda_sm3x_div_rn_noftz_f32_slowpath:
[----:B------:R-:W-:Y:S01]  /*0cf0*/  SHF.R.U32.HI R11, RZ, 0x17, R3 ;  /* 0x00000017ff0b7819 */ /* 0x000fe20000011603 */
[----:B------:R-:W-:Y:S01]  /*0d00*/  BSSY.RECONVERGENT B2, `(.L_x_6) ;  /* 0x0000064000027945 */ /* 0x000fe20003800200 */
[--C-:B------:R-:W-:Y:S01]  /*0d10*/  SHF.R.U32.HI R9, RZ, 0x17, R0.reuse ;  /* 0x00000017ff097819 */ /* 0x100fe20000011600 */
[----:B------:R-:W-:Y:S01]  /*0d20*/  IMAD.MOV.U32 R12, RZ, RZ, R0 ;  /* 0x000000ffff0c7224 */ /* 0x000fe200078e0000 */
[----:B------:R-:W-:Y:S02]  /*0d30*/  LOP3.LUT R11, R11, 0xff, RZ, 0xc0, !PT ;  /* 0x000000ff0b0b7812 */ /* 0x000fe400078ec0ff */
[----:B------:R-:W-:Y:S02]  /*0d40*/  LOP3.LUT R16, R9, 0xff, RZ, 0xc0, !PT ;  /* 0x000000ff09107812 */ /* 0x000fe400078ec0ff */
[----:B------:R-:W-:Y:S01]  /*0d50*/  MOV R13, R3 ;  /* 0x00000003000d7202 */ /* 0x000fe20000000f00 */
[----:B------:R-:W-:Y:S02]  /*0d60*/  VIADD R15, R11, 0xffffffff ;  /* 0xffffffff0b0f7836 */ /* 0x000fe40000000000 */
[----:B------:R-:W-:-:S03]  /*0d70*/  VIADD R14, R16, 0xffffffff ;  /* 0xffffffff100e7836 */ /* 0x000fc60000000000 */
[----:B------:R-:W-:-:S04]  /*0d80*/  ISETP.GT.U32.AND P0, PT, R15, 0xfd, PT ;  /* 0x000000fd0f00780c */ /* 0x000fc80003f04070 */
[----:B------:R-:W-:-:S13]  /*0d90*/  ISETP.GT.U32.OR P0, PT, R14, 0xfd, P0 ;  /* 0x000000fd0e00780c */ /* 0x000fda0000704470 */
[----:B------:R-:W-:Y:S01]  /*0da0*/  @!P0 IMAD.MOV.U32 R9, RZ, RZ, RZ ;  /* 0x000000ffff098224 */ /* 0x000fe200078e00ff */
[----:B------:R-:W-:Y:S06]  /*0db0*/  @!P0 BRA `(.L_x_7) ;  /* 0x00000000005c8947 */ /* 0x000fec0003800000 */
[----:B------:R-:W-:Y:S02]  /*0dc0*/  FSETP.GTU.FTZ.AND P2, PT, |R3|, +INF , PT ;  /* 0x7f8000000300780b */ /* 0x000fe40003f5c200 */
[----:B------:R-:W-:-:S04]  /*0dd0*/  FSETP.GTU.FTZ.AND P0, PT, |R0|, +INF , PT ;  /* 0x7f8000000000780b */ /* 0x000fc80003f1c200 */
[----:B------:R-:W-:-:S13]  /*0de0*/  PLOP3.LUT P0, PT, P0, P2, PT, 0xf8, 0x8f ;  /* 0x00000000008f781c */ /* 0x000fda0000705f70 */
[----:B------:R-:W-:Y:S05]  /*0df0*/  @P0 BRA `(.L_x_8) ;  /* 0x00000004004c0947 */ /* 0x000fea0003800000 */
[----:B------:R-:W-:-:S13]  /*0e00*/  LOP3.LUT P0, RZ, R13, 0x7fffffff, R12, 0xc8, !PT ;  /* 0x7fffffff0dff7812 */ /* 0x000fda000780c80c */
[----:B------:R-:W-:Y:S05]  /*0e10*/  @!P0 BRA `(.L_x_9) ;  /* 0x00000004003c8947 */ /* 0x000fea0003800000 */
[C---:B------:R-:W-:Y:S02]  /*0e20*/  FSETP.NEU.FTZ.AND P2, PT, |R0|.reuse, +INF , PT ;  /* 0x7f8000000000780b */ /* 0x040fe40003f5d200 */
[----:B------:R-:W-:Y:S02]  /*0e30*/  FSETP.NEU.FTZ.AND P3, PT, |R3|, +INF , PT ;  /* 0x7f8000000300780b */ /* 0x000fe40003f7d200 */
[----:B------:R-:W-:-:S11]  /*0e40*/  FSETP.NEU.FTZ.AND P0, PT, |R0|, +INF , PT ;  /* 0x7f8000000000780b */ /* 0x000fd60003f1d200 */
[----:B------:R-:W-:Y:S05]  /*0e50*/  @!P3 BRA !P2, `(.L_x_9) ;  /* 0x00000004002cb947 */ /* 0x000fea0005000000 */
[----:B------:R-:W-:-:S04]  /*0e60*/  LOP3.LUT P2, RZ, R12, 0x7fffffff, RZ, 0xc0, !PT ;  /* 0x7fffffff0cff7812 */ /* 0x000fc8000784c0ff */
[----:B------:R-:W-:-:S13]  /*0e70*/  PLOP3.LUT P2, PT, P3, P2, PT, 0x2f, 0xf2 ;  /* 0x0000000000f2781c */ /* 0x000fda0001f44577 */
[----:B------:R-:W-:Y:S05]  /*0e80*/  @P2 BRA `(.L_x_10) ;  /* 0x0000000400182947 */ /* 0x000fea0003800000 */
[----:B------:R-:W-:-:S04]  /*0e90*/  LOP3.LUT P2, RZ, R13, 0x7fffffff, RZ, 0xc0, !PT ;  /* 0x7fffffff0dff7812 */ /* 0x000fc8000784c0ff */
[----:B------:R-:W-:-:S13]  /*0ea0*/  PLOP3.LUT P0, PT, P0, P2, PT, 0x2f, 0xf2 ;  /* 0x0000000000f2781c */ /* 0x000fda0000704577 */
[----:B------:R-:W-:Y:S05]  /*0eb0*/  @P0 BRA `(.L_x_11) ;  /* 0x0000000400000947 */ /* 0x000fea0003800000 */
[----:B------:R-:W-:Y:S02]  /*0ec0*/  ISETP.GE.AND P0, PT, R14, RZ, PT ;  /* 0x000000ff0e00720c */ /* 0x000fe40003f06270 */
[----:B------:R-:W-:-:S11]  /*0ed0*/  ISETP.GE.AND P2, PT, R15, RZ, PT ;  /* 0x000000ff0f00720c */ /* 0x000fd60003f46270 */
[----:B------:R-:W-:Y:S02]  /*0ee0*/  @P0 IMAD.MOV.U32 R9, RZ, RZ, RZ ;  /* 0x000000ffff090224 */ /* 0x000fe400078e00ff */
[----:B------:R-:W-:Y:S01]  /*0ef0*/  @!P0 FFMA R12, R0, 1.84467440737095516160e+19, RZ ;  /* 0x5f800000000c8823 */ /* 0x000fe200000000ff */
[----:B------:R-:W-:Y:S02]  /*0f00*/  @!P0 IMAD.MOV.U32 R9, RZ, RZ, -0x40 ;  /* 0xffffffc0ff098424 */ /* 0x000fe400078e00ff */
[----:B------:R-:W-:-:S03]  /*0f10*/  @!P2 FFMA R13, R3, 1.84467440737095516160e+19, RZ ;  /* 0x5f800000030da823 */ /* 0x000fc600000000ff */
[----:B------:R-:W-:-:S07]  /*0f20*/  @!P2 IADD3 R9, PT, PT, R9, 0x40, RZ ;  /* 0x000000400909a810 */ /* 0x000fce0007ffe0ff */
.L_x_7:
[----:B------:R-:W-:Y:S01]  /*0f30*/  LEA R0, R11, 0xc0800000, 0x17 ;  /* 0xc08000000b007811 */ /* 0x000fe200078eb8ff */
[----:B------:R-:W-:Y:S04]  /*0f40*/  BSSY.RECONVERGENT B3, `(.L_x_12) ;  /* 0x0000036000037945 */ /* 0x000fe80003800200 */
[----:B------:R-:W-:Y:S02]  /*0f50*/  IMAD.IADD R14, R13, 0x1, -R0 ;  /* 0x000000010d0e7824 */ /* 0x000fe400078e0a00 */
[----:B------:R-:W-:Y:S02]  /*0f60*/  VIADD R13, R16, 0xffffff81 ;  /* 0xffffff81100d7836 */ /* 0x000fe40000000000 */
[----:B------:R-:W0:Y:S01]  /*0f70*/  MUFU.RCP R15, R14 ;  /* 0x0000000e000f7308 */ /* 0x000e220000001000 */
[----:B------:R-:W-:Y:S01]  /*0f80*/  FADD.FTZ R17, -R14, -RZ ;  /* 0x800000ff0e117221 */ /* 0x000fe20000010100 */
[----:B------:R-:W-:-:S03]  /*0f90*/  IMAD R0, R13, -0x800000, R12 ;  /* 0xff8000000d007824 */ /* 0x000fc600078e020c */
[----:B0-----:R-:W-:-:S04]  /*0fa0*/  FFMA R16, R15, R17, 1 ;  /* 0x3f8000000f107423 */ /* 0x001fc80000000011 */
[----:B------:R-:W-:-:S04]  /*0fb0*/  FFMA R19, R15, R16, R15 ;  /* 0x000000100f137223 */ /* 0x000fc8000000000f */
[----:B------:R-:W-:-:S04]  /*0fc0*/  FFMA R12, R0, R19, RZ ;  /* 0x00000013000c7223 */ /* 0x000fc800000000ff */
[----:B------:R-:W-:-:S04]  /*0fd0*/  FFMA R15, R17, R12, R0 ;  /* 0x0000000c110f7223 */ /* 0x000fc80000000000 */
[----:B------:R-:W-:Y:S01]  /*0fe0*/  FFMA R16, R19, R15, R12 ;  /* 0x0000000f13107223 */ /* 0x000fe2000000000c */
[----:B------:R-:W-:-:S03]  /*0ff0*/  IADD3 R12, PT, PT, R13, 0x7f, -R11 ;  /* 0x0000007f0d0c7810 */ /* 0x000fc60007ffe80b */
[----:B------:R-:W-:Y:S02]  /*1000*/  FFMA R17, R17, R16, R0 ;  /* 0x0000001011117223 */ /* 0x000fe40000000000 */
[----:B------:R-:W-:Y:S02]  /*1010*/  IMAD.IADD R12, R12, 0x1, R9 ;  /* 0x000000010c0c7824 */ /* 0x000fe400078e0209 */
[----:B------:R-:W-:-:S05]  /*1020*/  FFMA R0, R19, R17, R16 ;  /* 0x0000001113007223 */ /* 0x000fca0000000010 */
[----:B------:R-:W-:-:S04]  /*1030*/  SHF.R.U32.HI R11, RZ, 0x17, R0 ;  /* 0x00000017ff0b7819 */ /* 0x000fc80000011600 */
[----:B------:R-:W-:-:S04]  /*1040*/  LOP3.LUT R11, R11, 0xff, RZ, 0xc0, !PT ;  /* 0x000000ff0b0b7812 */ /* 0x000fc800078ec0ff */
[----:B------:R-:W-:-:S05]  /*1050*/  IADD3 R13, PT, PT, R11, R12, RZ ;  /* 0x0000000c0b0d7210 */ /* 0x000fca0007ffe0ff */
[----:B------:R-:W-:-:S05]  /*1060*/  VIADD R9, R13, 0xffffffff ;  /* 0xffffffff0d097836 */ /* 0x000fca0000000000 */
[----:B------:R-:W-:-:S13]  /*1070*/  ISETP.GE.U32.AND P0, PT, R9, 0xfe, PT ;  /* 0x000000fe0900780c */ /* 0x000fda0003f06070 */
[----:B------:R-:W-:Y:S05]  /*1080*/  @!P0 BRA `(.L_x_13) ;  /* 0x0000000000808947 */ /* 0x000fea0003800000 */
[----:B------:R-:W-:-:S13]  /*1090*/  ISETP.GT.AND P0, PT, R13, 0xfe, PT ;  /* 0x000000fe0d00780c */ /* 0x000fda0003f04270 */
[----:B------:R-:W-:Y:S05]  /*10a0*/  @P0 BRA `(.L_x_14) ;  /* 0x00000000006c0947 */ /* 0x000fea0003800000 */
[----:B------:R-:W-:-:S13]  /*10b0*/  ISETP.GE.AND P0, PT, R13, 0x1, PT ;  /* 0x000000010d00780c */ /* 0x000fda0003f06270 */
[----:B------:R-:W-:Y:S05]  /*10c0*/  @P0 BRA `(.L_x_15) ;  /* 0x0000000000740947 */ /* 0x000fea0003800000 */
[----:B------:R-:W-:Y:S02]  /*10d0*/  ISETP.GE.AND P0, PT, R13, -0x18, PT ;  /* 0xffffffe80d00780c */ /* 0x000fe40003f06270 */
[----:B------:R-:W-:-:S11]  /*10e0*/  LOP3.LUT R0, R0, 0x80000000, RZ, 0xc0, !PT ;  /* 0x8000000000007812 */ /* 0x000fd600078ec0ff */
[----:B------:R-:W-:Y:S05]  /*10f0*/  @!P0 BRA `(.L_x_15) ;  /* 0x0000000000688947 */ /* 0x000fea0003800000 */
[-CC-:B------:R-:W-:Y:S01]  /*1100*/  FFMA.RZ R9, R19, R17.reuse, R16.reuse ;  /* 0x0000001113097223 */ /* 0x180fe2000000c010 */
[----:B------:R-:W-:Y:S02]  /*1110*/  VIADD R14, R13, 0x20 ;  /* 0x000000200d0e7836 */ /* 0x000fe40000000000 */
[-CC-:B------:R-:W-:Y:S01]  /*1120*/  FFMA.RM R12, R19, R17.reuse, R16.reuse ;  /* 0x00000011130c7223 */ /* 0x180fe20000004010 */
[----:B------:R-:W-:Y:S02]  /*1130*/  ISETP.NE.AND P3, PT, R13, RZ, PT ;  /* 0x000000ff0d00720c */ /* 0x000fe40003f65270 */
[----:B------:R-:W-:Y:S01]  /*1140*/  LOP3.LUT R11, R9, 0x7fffff, RZ, 0xc0, !PT ;  /* 0x007fffff090b7812 */ /* 0x000fe200078ec0ff */
[----:B------:R-:W-:Y:S01]  /*1150*/  FFMA.RP R9, R19, R17, R16 ;  /* 0x0000001113097223 */ /* 0x000fe20000008010 */
[----:B------:R-:W-:Y:S01]  /*1160*/  ISETP.NE.AND P2, PT, R13, RZ, PT ;  /* 0x000000ff0d00720c */ /* 0x000fe20003f45270 */
[----:B------:R-:W-:Y:S01]  /*1170*/  IMAD.MOV R13, RZ, RZ, -R13 ;  /* 0x000000ffff0d7224 */ /* 0x000fe200078e0a0d */
[----:B------:R-:W-:-:S02]  /*1180*/  LOP3.LUT R11, R11, 0x800000, RZ, 0xfc, !PT ;  /* 0x008000000b0b7812 */ /* 0x000fc400078efcff */
[----:B------:R-:W-:Y:S02]  /*1190*/  FSETP.NEU.FTZ.AND P0, PT, R9, R12, PT ;  /* 0x0000000c0900720b */ /* 0x000fe40003f1d000 */
[----:B------:R-:W-:Y:S02]  /*11a0*/  SHF.L.U32 R14, R11, R14, RZ ;  /* 0x0000000e0b0e7219 */ /* 0x000fe400000006ff */
[----:B------:R-:W-:Y:S02]  /*11b0*/  SEL R12, R13, RZ, P3 ;  /* 0x000000ff0d0c7207 */ /* 0x000fe40001800000 */
[----:B------:R-:W-:Y:S02]  /*11c0*/  ISETP.NE.AND P2, PT, R14, RZ, P2 ;  /* 0x000000ff0e00720c */ /* 0x000fe40001745270 */
[----:B------:R-:W-:Y:S02]  /*11d0*/  SHF.R.U32.HI R12, RZ, R12, R11 ;  /* 0x0000000cff0c7219 */ /* 0x000fe4000001160b */
[----:B------:R-:W-:-:S02]  /*11e0*/  PLOP3.LUT P0, PT, P0, P2, PT, 0xf8, 0x8f ;  /* 0x00000000008f781c */ /* 0x000fc40000705f70 */
[----:B------:R-:W-:Y:S02]  /*11f0*/  SHF.R.U32.HI R14, RZ, 0x1, R12 ;  /* 0x00000001ff0e7819 */ /* 0x000fe4000001160c */
[----:B------:R-:W-:-:S04]  /*1200*/  SEL R9, RZ, 0x1, !P0 ;  /* 0x00000001ff097807 */ /* 0x000fc80004000000 */
[----:B------:R-:W-:-:S04]  /*1210*/  LOP3.LUT R9, R9, 0x1, R14, 0xf8, !PT ;  /* 0x0000000109097812 */ /* 0x000fc800078ef80e */
[----:B------:R-:W-:-:S04]  /*1220*/  LOP3.LUT R9, R9, R12, RZ, 0xc0, !PT ;  /* 0x0000000c09097212 */ /* 0x000fc800078ec0ff */
[----:B------:R-:W-:-:S04]  /*1230*/  IADD3 R9, PT, PT, R14, R9, RZ ;  /* 0x000000090e097210 */ /* 0x000fc80007ffe0ff */
[----:B------:R-:W-:Y:S01]  /*1240*/  LOP3.LUT R0, R9, R0, RZ, 0xfc, !PT ;  /* 0x0000000009007212 */ /* 0x000fe200078efcff */
[----:B------:R-:W-:Y:S06]  /*1250*/  BRA `(.L_x_15) ;  /* 0x0000000000107947 */ /* 0x000fec0003800000 */
.L_x_14:
[----:B------:R-:W-:-:S04]  /*1260*/  LOP3.LUT R0, R0, 0x80000000, RZ, 0xc0, !PT ;  /* 0x8000000000007812 */ /* 0x000fc800078ec0ff */
[----:B------:R-:W-:Y:S01]  /*1270*/  LOP3.LUT R0, R0, 0x7f800000, RZ, 0xfc, !PT ;  /* 0x7f80000000007812 */ /* 0x000fe200078efcff */
[----:B------:R-:W-:Y:S06]  /*1280*/  BRA `(.L_x_15) ;  /* 0x0000000000047947 */ /* 0x000fec0003800000 */
.L_x_13:
[----:B------:R-:W-:-:S07]  /*1290*/  IMAD R0, R12, 0x800000, R0 ;  /* 0x008000000c007824 */ /* 0x000fce00078e0200 */
.L_x_15:
[----:B------:R-:W-:Y:S05]  /*12a0*/  BSYNC.RECONVERGENT B3 ;  /* 0x0000000000037941 */ /* 0x000fea0003800200 */
.L_x_12:
[----:B------:R-:W-:Y:S05]  /*12b0*/  BRA `(.L_x_16) ;  /* 0x0000000000207947 */ /* 0x000fea0003800000 */
.L_x_11:
[----:B------:R-:W-:-:S04]  /*12c0*/  LOP3.LUT R0, R13, 0x80000000, R12, 0x48, !PT ;  /* 0x800000000d007812 */ /* 0x000fc800078e480c */
[----:B------:R-:W-:Y:S01]  /*12d0*/  LOP3.LUT R0, R0, 0x7f800000, RZ, 0xfc, !PT ;  /* 0x7f80000000007812 */ /* 0x000fe200078efcff */
[----:B------:R-:W-:Y:S06]  /*12e0*/  BRA `(.L_x_16) ;  /* 0x0000000000147947 */ /* 0x000fec0003800000 */
.L_x_10:
[----:B------:R-:W-:Y:S01]  /*12f0*/  LOP3.LUT R0, R13, 0x80000000, R12, 0x48, !PT ;  /* 0x800000000d007812 */ /* 0x000fe200078e480c */
[----:B------:R-:W-:Y:S06]  /*1300*/  BRA `(.L_x_16) ;  /* 0x00000000000c7947 */ /* 0x000fec0003800000 */
.L_x_9:
[----:B------:R-:W0:Y:S01]  /*1310*/  MUFU.RSQ R0, -QNAN ;  /* 0xffc0000000007908 */ /* 0x000e220000001400 */
[----:B------:R-:W-:Y:S05]  /*1320*/  BRA `(.L_x_16) ;  /* 0x0000000000047947 */ /* 0x000fea0003800000 */
.L_x_8:
[----:B------:R-:W-:-:S07]  /*1330*/  FADD.FTZ R0, R0, R3 ;  /* 0x0000000300007221 */ /* 0x000fce0000010000 */
.L_x_16:
[----:B------:R-:W-:Y:S05]  /*1340*/  BSYNC.RECONVERGENT B2 ;  /* 0x0000000000027941 */ /* 0x000fea0003800200 */
.L_x_6:
[----:B------:R-:W-:-:S04]  /*1350*/  IMAD.MOV.U32 R11, RZ, RZ, 0x0 ;  /* 0x00000000ff0b7424 */ /* 0x000fc800078e00ff */
[----:B0-----:R-:W-:Y:S05]  /*1360*/  RET.REL.NODEC R10 `(toSphericalKernel) ;  /* 0xffffffec0a247950 */ /* 0x001fea0003c3ffff */
.L_x_17:
[----:B------:R-:W-:-:S00]  /*1370*/  BRA `(.L_x_17) ;  /* 0xfffffffc00fc7947 */ /* 0x000fc0000383ffff */
[----:B------:R-:W-:-:S00]  /*1380*/  NOP ;  /* 0x0000000000007918 */ /* 0x000fc00000000000 */
[----:B------:R-:W-:-:S00]  /*1390*/  NOP ;  /* 0x0000000000007918 */ /* 0x000fc00000000000 */
[----:B------:R-:W-:-:S00]  /*13a0*/  NOP ;  /* 0x0000000000007918 */ /* 0x000fc00000000000 */
[----:B------:R-:W-:-:S00]  /*13b0*/  NOP ;  /* 0x0000000000007918 */ /* 0x000fc00000000000 */
[----:B------:R-:W-:-:S00]  /*13c0*/  NOP ;  /* 0x0000000000007918 */ /* 0x000fc00000000000 */
[----:B------:R-:W-:-:S00]  /*13d0*/  NOP ;  /* 0x0000000000007918 */ /* 0x000fc00000000000 */
[----:B------:R-:W-:-:S00]  /*13e0*/  NOP ;  /* 0x0000000000007918 */ /* 0x000fc00000000000 */
[----:B------:R-:W-:-:S00]  /*13f0*/  NOP ;  /* 0x0000000000007918 */ /* 0x000fc00000000000 */
.L_x_18:


//--------------------- .nv.shared.reserved.0     --------------------------
	.section	.nv.shared.reserved.0,"aw",@nobits
	.weak		__nv_reservedSMEM_offset_0_alias
	.size		__nv_reservedSMEM_offset_0_alias, 0, 64
	.other		__nv_reservedSMEM_offset_0_alias,@"STO_CUDA_RESERVED_SHARED STV_DEFAULT"
__nv_reservedSMEM_offset_0_alias:
	.zero		0
	.zero		64


//--------------------- .nv.constant0.toSphericalKernel --------------------------
	.section	.nv.constant0.toSphericalKernel,"a",@progbits
	.sectionflags	@""
	.align	4
.nv.constant0.toSphericalKernel:
	.zero		956


//--------------------- SYMBOLS --------------------------

	.type		.nv.reservedSmem.offset0,@object
	.size		.nv.reservedSmem.offset0,0x4
